//
// Generated by NVIDIA NVVM Compiler
//
// Compiler Build ID: CL-36424714
// Cuda compilation tools, release 13.0, V13.0.88
// Based on NVVM 20.0.0
//

.version 9.0
.target sm_100
.address_size 64

	// .globl	default_function_kernel

.visible .entry default_function_kernel(
	.param .u64 .ptr .align 1 default_function_kernel_param_0,
	.param .u64 .ptr .align 1 default_function_kernel_param_1
)
.maxntid 48
{
	.reg .pred 	%p<4>;
	.reg .b16 	%rs<10>;
	.reg .b32 	%r<16>;
	.reg .b32 	%f<2>;
	.reg .b64 	%rd<9>;

	ld.param.u64 	%rd1, [default_function_kernel_param_0];
	ld.param.u64 	%rd2, [default_function_kernel_param_1];
	cvta.to.global.u64 	%rd3, %rd2;
	cvta.to.global.u64 	%rd4, %rd1;
	mov.u32 	%r1, %ctaid.x;
	mul.hi.u32 	%r2, %r1, 715827883;
	shr.u32 	%r3, %r2, 1;
	mov.u32 	%r4, %tid.x;
	cvt.u16.u32 	%rs1, %r4;
	mul.lo.s16 	%rs2, %rs1, 43;
	shr.u16 	%rs3, %rs2, 9;
	and.b16  	%rs4, %rs3, 1;
	setp.eq.b16 	%p1, %rs4, 1;
	selp.b32 	%r5, 288, 0, %p1;
	mul.lo.s16 	%rs5, %rs3, 12;
	sub.s16 	%rs6, %rs1, %rs5;
	and.b16  	%rs7, %rs6, 254;
	and.b16  	%rs8, %rs6, 1;
	setp.eq.b16 	%p2, %rs8, 1;
	selp.b32 	%r6, 144, 0, %p2;
	setp.gt.u32 	%p3, %r4, 23;
	selp.b32 	%r7, 6, 0, %p3;
	shr.u16 	%rs9, %rs7, 1;
	cvt.u32.u16 	%r8, %rs9;
	mul.lo.s32 	%r9, %r1, 12;
	mad.lo.s32 	%r10, %r3, 432, %r9;
	add.s32 	%r11, %r10, %r7;
	add.s32 	%r12, %r11, %r5;
	add.s32 	%r13, %r12, %r6;
	add.s32 	%r14, %r13, %r8;
	mul.wide.u32 	%rd5, %r14, 4;
	add.s64 	%rd6, %rd4, %rd5;
	ld.global.nc.f32 	%f1, [%rd6];
	mad.lo.s32 	%r15, %r1, 48, %r4;
	mul.wide.u32 	%rd7, %r15, 4;
	add.s64 	%rd8, %rd3, %rd7;
	st.global.f32 	[%rd8], %f1;
	ret;

}


// ===== COMPILED SASS (sm_100) =====

	.target	sm_100

	.elftype	@"ET_EXEC"


//--------------------- .note.nv.tkinfo           --------------------------
	.section	.note.nv.tkinfo,"",@"SHT_NOTE"
	.sectionflags	@"SHF_NOTE_NV_TKINFO"
	.tkinfo
        /*0018*/ 	.word	0x00000002
        /*0030*/ 	.string	""
        /*0030*/ 	.string	"ptxas"
        /*0030*/ 	.string	"Cuda compilation tools, release 13.0, V13.0.88"
        /*0030*/ 	.string	"Build cuda_13.0.r13.0/compiler.36424714_0"
        /*0030*/ 	.string	"-arch sm_100 -m 64 "



//--------------------- .note.nv.cuinfo           --------------------------
	.section	.note.nv.cuinfo,"",@"SHT_NOTE"
	.sectionflags	@"SHF_NOTE_NV_CUINFO"
        /*0018*/ 	.short	0x0002
        /*001a*/ 	.short	0x0064
        /*001c*/ 	.short	0x0082
	.zero		2


//--------------------- .nv.info                  --------------------------
	.section	.nv.info,"",@"SHT_CUDA_INFO"
	.align	4


	//----- nvinfo : EIATTR_REGCOUNT
	.align		4
        /*0000*/ 	.byte	0x04, 0x2f
        /*0002*/ 	.short	(.L_1 - .L_0)
	.align		4
.L_0:
        /*0004*/ 	.word	index@(default_function_kernel)
        /*0008*/ 	.word	0x0000000a


	//----- nvinfo : EIATTR_FRAME_SIZE
	.align		4
.L_1:
        /*000c*/ 	.byte	0x04, 0x11
        /*000e*/ 	.short	(.L_3 - .L_2)
	.align		4
.L_2:
        /*0010*/ 	.word	index@(default_function_kernel)
        /*0014*/ 	.word	0x00000000


	//----- nvinfo : EIATTR_MIN_STACK_SIZE
	.align		4
.L_3:
        /*0018*/ 	.byte	0x04, 0x12
        /*001a*/ 	.short	(.L_5 - .L_4)
	.align		4
.L_4:
        /*001c*/ 	.word	index@(default_function_kernel)
        /*0020*/ 	.word	0x00000000
.L_5:


//--------------------- .nv.compat                --------------------------
	.section	.nv.compat,"",@"SHT_CUDA_COMPAT_INFO"
	.align	4
        /*0000*/ 	.byte	0x02, 0x09, 0x00, 0x00, 0x02, 0x02, 0x01, 0x00, 0x02, 0x05, 0x05, 0x00, 0x03, 0x07, 0x01, 0x01
        /*0010*/ 	.byte	0x02, 0x03, 0x00, 0x00, 0x02, 0x06, 0x01, 0x00, 0x04, 0x0b, 0x08, 0x00, 0x09, 0x00, 0x00, 0x00
        /*0020*/ 	.byte	0x00, 0x00, 0x00, 0x00


//--------------------- .nv.info.default_function_kernel --------------------------
	.section	.nv.info.default_function_kernel,"",@"SHT_CUDA_INFO"
	.sectionflags	@""
	.align	4


	//----- nvinfo : EIATTR_CUDA_API_VERSION
	.align		4
        /*0000*/ 	.byte	0x04, 0x37
        /*0002*/ 	.short	(.L_7 - .L_6)
.L_6:
        /*0004*/ 	.word	0x00000082


	//----- nvinfo : EIATTR_KPARAM_INFO
	.align		4
.L_7:
        /*0008*/ 	.byte	0x04, 0x17
        /*000a*/ 	.short	(.L_9 - .L_8)
.L_8:
        /*000c*/ 	.word	0x00000000
        /*0010*/ 	.short	0x0001
        /*0012*/ 	.short	0x0008
        /*0014*/ 	.byte	0x00, 0xf5, 0x21, 0x00


	//----- nvinfo : EIATTR_KPARAM_INFO
	.align		4
.L_9:
        /*0018*/ 	.byte	0x04, 0x17
        /*001a*/ 	.short	(.L_11 - .L_10)
.L_10:
        /*001c*/ 	.word	0x00000000
        /*0020*/ 	.short	0x0000
        /*0022*/ 	.short	0x0000
        /*0024*/ 	.byte	0x00, 0xf5, 0x21, 0x00


	//----- nvinfo : EIATTR_SPARSE_MMA_MASK
	.align		4
.L_11:
        /*0028*/ 	.byte	0x03, 0x50
        /*002a*/ 	.short	0x0000


	//----- nvinfo : EIATTR_MAXREG_COUNT
	.align		4
        /*002c*/ 	.byte	0x03, 0x1b
        /*002e*/ 	.short	0x00ff


	//----- nvinfo : EIATTR_MERCURY_ISA_VERSION
	.align		4
        /*0030*/ 	.byte	0x03, 0x5f
        /*0032*/ 	.short	0x0101


	//----- nvinfo : EIATTR_VRC_CTA_INIT_COUNT
	.align		4
        /*0034*/ 	.byte	0x02, 0x4a
	.zero		1
	.zero		1


	//----- nvinfo : EIATTR_EXIT_INSTR_OFFSETS
	.align		4
        /*0038*/ 	.byte	0x04, 0x1c
        /*003a*/ 	.short	(.L_13 - .L_12)


	//   ....[0]....
.L_12:
        /*003c*/ 	.word	0x00000250


	//----- nvinfo : EIATTR_MAX_THREADS
	.align		4
.L_13:
        /*0040*/ 	.byte	0x04, 0x05
        /*0042*/ 	.short	(.L_15 - .L_14)
.L_14:
        /*0044*/ 	.word	0x00000030
        /*0048*/ 	.word	0x00000001
        /*004c*/ 	.word	0x00000001


	//----- nvinfo : EIATTR_CBANK_PARAM_SIZE
	.align		4
.L_15:
        /*0050*/ 	.byte	0x03, 0x19
        /*0052*/ 	.short	0x0010


	//----- nvinfo : EIATTR_PARAM_CBANK
	.align		4
        /*0054*/ 	.byte	0x04, 0x0a
        /*0056*/ 	.short	(.L_17 - .L_16)
	.align		4
.L_16:
        /*0058*/ 	.word	index@(.nv.constant0.default_function_kernel)
        /*005c*/ 	.short	0x0380
        /*005e*/ 	.short	0x0010


	//----- nvinfo : EIATTR_SW_WAR
	.align		4
.L_17:
        /*0060*/ 	.byte	0x04, 0x36
        /*0062*/ 	.short	(.L_19 - .L_18)
.L_18:
        /*0064*/ 	.word	0x00000008
.L_19:


//--------------------- .nv.callgraph             --------------------------
	.section	.nv.callgraph,"",@"SHT_CUDA_CALLGRAPH"
	.align	4
	.sectionentsize	8
	.align		4
        /*0000*/ 	.word	0x00000000
	.align		4
        /*0004*/ 	.word	0xffffffff
	.align		4
        /*0008*/ 	.word	0x00000000
	.align		4
        /*000c*/ 	.word	0xfffffffe
	.align		4
        /*0010*/ 	.word	0x00000000
	.align		4
        /*0014*/ 	.word	0xfffffffd
	.align		4
        /*0018*/ 	.word	0x00000000
	.align		4
        /*001c*/ 	.word	0xfffffffc


//--------------------- .text.default_function_kernel --------------------------
	.section	.text.default_function_kernel,"ax",@progbits
	.align	128
        .global         default_function_kernel
        .type           default_function_kernel,@function
        .size           default_function_kernel,(.L_x_1 - default_function_kernel)
        .other          default_function_kernel,@"STO_CUDA_ENTRY STV_DEFAULT"
default_function_kernel:
.text.default_function_kernel:
[----:B------:R-:W-:Y:S01]  /*0000*/  LDC R1, c[0x0][0x37c] ;  /* 0x0000df00ff017b82 */ /* 0x000fe20000000800 */
[----:B------:R-:W0:Y:S01]  /*0010*/  S2R R3, SR_TID.X ;  /* 0x0000000000037919 */ /* 0x000e220000002100 */
[----:B------:R-:W1:Y:S01]  /*0020*/  LDCU.64 UR4, c[0x0][0x358] ;  /* 0x00006b00ff0477ac */ /* 0x000e620008000a00 */
[----:B------:R-:W2:Y:S01]  /*0030*/  S2R R0, SR_CTAID.X ;  /* 0x0000000000007919 */ /* 0x000ea20000002500 */
[C---:B0-----:R-:W-:Y:S02]  /*0040*/  PRMT R2, R3.reuse, 0x9910, RZ ;  /* 0x0000991003027816 */ /* 0x041fe400000000ff */
[----:B------:R-:W-:-:S03]  /*0050*/  ISETP.GT.U32.AND P1, PT, R3, 0x17, PT ;  /* 0x000000170300780c */ /* 0x000fc60003f24070 */
[----:B------:R-:W-:-:S05]  /*0060*/  IMAD R2, R2, 0x2b, RZ ;  /* 0x0000002b02027824 */ /* 0x000fca00078e02ff */
[----:B------:R-:W-:-:S04]  /*0070*/  LOP3.LUT R2, R2, 0xffff, RZ, 0xc0, !PT ;  /* 0x0000ffff02027812 */ /* 0x000fc800078ec0ff */
[----:B------:R-:W-:Y:S01]  /*0080*/  SHF.R.U32.HI R4, RZ, 0x9, R2 ;  /* 0x00000009ff047819 */ /* 0x000fe20000011602 */
[----:B--2---:R-:W-:-:S03]  /*0090*/  IMAD.HI.U32 R2, R0, 0x2aaaaaab, RZ ;  /* 0x2aaaaaab00027827 */ /* 0x004fc600078e00ff */
[C---:B------:R-:W-:Y:S02]  /*00a0*/  PRMT R6, R4.reuse, 0x9910, RZ ;  /* 0x0000991004067816 */ /* 0x040fe400000000ff */
[----:B------:R-:W-:Y:S02]  /*00b0*/  SHF.R.U32.HI R5, RZ, 0x1, R2 ;  /* 0x00000001ff057819 */ /* 0x000fe40000011602 */
[----:B------:R-:W-:Y:S01]  /*00c0*/  LOP3.LUT R4, R4, 0x1, RZ, 0xc0, !PT ;  /* 0x0000000104047812 */ /* 0x000fe200078ec0ff */
[----:B------:R-:W-:Y:S02]  /*00d0*/  IMAD R2, R6, 0xc, RZ ;  /* 0x0000000c06027824 */ /* 0x000fe400078e02ff */
[----:B------:R-:W-:Y:S01]  /*00e0*/  IMAD R5, R5, 0x24, R0 ;  /* 0x0000002405057824 */ /* 0x000fe200078e0200 */
[----:B------:R-:W-:Y:S01]  /*00f0*/  ISETP.NE.U32.AND P0, PT, R4, 0x1, PT ;  /* 0x000000010400780c */ /* 0x000fe20003f05070 */
[----:B------:R-:W-:Y:S02]  /*0100*/  IMAD.MOV R2, RZ, RZ, -R2 ;  /* 0x000000ffff027224 */ /* 0x000fe400078e0a02 */
[----:B------:R-:W-:-:S03]  /*0110*/  IMAD R5, R5, 0xc, RZ ;  /* 0x0000000c05057824 */ /* 0x000fc600078e02ff */
[----:B------:R-:W-:Y:S02]  /*0120*/  PRMT R2, R2, 0x7710, RZ ;  /* 0x0000771002027816 */ /* 0x000fe400000000ff */
[----:B------:R-:W-:Y:S01]  /*0130*/  IADD3 R7, PT, PT, R5, 0x6, RZ ;  /* 0x0000000605077810 */ /* 0x000fe20007ffe0ff */
[----:B------:R-:W-:Y:S02]  /*0140*/  @!P1 IMAD.MOV R7, RZ, RZ, R5 ;  /* 0x000000ffff079224 */ /* 0x000fe400078e0205 */
[----:B------:R-:W-:Y:S01]  /*0150*/  IMAD.IADD R2, R2, 0x1, R3 ;  /* 0x0000000102027824 */ /* 0x000fe200078e0203 */
[----:B------:R-:W0:Y:S04]  /*0160*/  LDC.64 R4, c[0x0][0x380] ;  /* 0x0000e000ff047b82 */ /* 0x000e280000000a00 */
[----:B------:R-:W-:-:S02]  /*0170*/  LOP3.LUT R6, R2, 0x1, RZ, 0xc0, !PT ;  /* 0x0000000102067812 */ /* 0x000fc400078ec0ff */
[----:B------:R-:W-:Y:S02]  /*0180*/  LOP3.LUT R2, R2, 0xfe, RZ, 0xc0, !PT ;  /* 0x000000fe02027812 */ /* 0x000fe400078ec0ff */
[----:B------:R-:W-:Y:S01]  /*0190*/  ISETP.NE.U32.AND P1, PT, R6, 0x1, PT ;  /* 0x000000010600780c */ /* 0x000fe20003f25070 */
[C---:B------:R-:W-:Y:S01]  /*01a0*/  VIADD R6, R7.reuse, 0x120 ;  /* 0x0000012007067836 */ /* 0x040fe20000000000 */
[----:B------:R-:W-:-:S05]  /*01b0*/  @P0 IADD3 R6, PT, PT, R7, RZ, RZ ;  /* 0x000000ff07060210 */ /* 0x000fca0007ffe0ff */
[----:B------:R-:W-:-:S06]  /*01c0*/  VIADD R7, R6, 0x90 ;  /* 0x0000009006077836 */ /* 0x000fcc0000000000 */
[----:B------:R-:W-:-:S04]  /*01d0*/  @P1 IADD3 R7, PT, PT, R6, RZ, RZ ;  /* 0x000000ff06071210 */ /* 0x000fc80007ffe0ff */
[----:B------:R-:W-:-:S05]  /*01e0*/  LEA.HI R7, R2, R7, RZ, 0x1f ;  /* 0x0000000702077211 */ /* 0x000fca00078ff8ff */
[----:B0-----:R-:W-:Y:S02]  /*01f0*/  IMAD.WIDE.U32 R4, R7, 0x4, R4 ;  /* 0x0000000407047825 */ /* 0x001fe400078e0004 */
[----:B------:R-:W0:Y:S04]  /*0200*/  LDC.64 R6, c[0x0][0x388] ;  /* 0x0000e200ff067b82 */ /* 0x000e280000000a00 */
[----:B-1----:R-:W2:Y:S01]  /*0210*/  LDG.E.CONSTANT R5, desc[UR4][R4.64] ;  /* 0x0000000404057981 */ /* 0x002ea2000c1e9900 */
[----:B------:R-:W-:-:S04]  /*0220*/  IMAD R3, R0, 0x30, R3 ;  /* 0x0000003000037824 */ /* 0x000fc800078e0203 */
[----:B0-----:R-:W-:-:S05]  /*0230*/  IMAD.WIDE.U32 R2, R3, 0x4, R6 ;  /* 0x0000000403027825 */ /* 0x001fca00078e0006 */
[----:B--2---:R-:W-:Y:S01]  /*0240*/  STG.E desc[UR4][R2.64], R5 ;  /* 0x0000000502007986 */ /* 0x004fe2000c101904 */
[----:B------:R-:W-:Y:S05]  /*0250*/  EXIT ;  /* 0x000000000000794d */ /* 0x000fea0003800000 */
.L_x_0:
[----:B------:R-:W-:-:S00]  /*0260*/  BRA `(.L_x_0) ;  /* 0xfffffffc00fc7947 */ /* 0x000fc0000383ffff */
[----:B------:R-:W-:-:S00]  /*0270*/  NOP ;  /* 0x0000000000007918 */ /* 0x000fc00000000000 */
        /* <DEDUP_REMOVED lines=8> */
.L_x_1:


//--------------------- .nv.shared.reserved.0     --------------------------
	.section	.nv.shared.reserved.0,"aw",@nobits
	.weak		__nv_reservedSMEM_offset_0_alias
	.size		__nv_reservedSMEM_offset_0_alias, 0, 64
	.other		__nv_reservedSMEM_offset_0_alias,@"STO_CUDA_RESERVED_SHARED STV_DEFAULT"
__nv_reservedSMEM_offset_0_alias:
	.zero		0
	.zero		64


//--------------------- .nv.constant0.default_function_kernel --------------------------
	.section	.nv.constant0.default_function_kernel,"a",@progbits
	.sectionflags	@""
	.align	4
.nv.constant0.default_function_kernel:
	.zero		912


//--------------------- SYMBOLS --------------------------

	.type		.nv.reservedSmem.offset0,@object
	.size		.nv.reservedSmem.offset0,0x4
